//
// Generated by NVIDIA NVVM Compiler
//
// Compiler Build ID: CL-36424714
// Cuda compilation tools, release 13.0, V13.0.88
// Based on NVVM 20.0.0
//

.version 9.0
.target sm_100
.address_size 64

	// .globl	_Z9addKernelPiPKiS1_
.global .align 1 .b8 _ZN34_INTERNAL_8b2f7533_4_k_cu_f853efa94cuda3std3__45__cpo5beginE[1];
.global .align 1 .b8 _ZN34_INTERNAL_8b2f7533_4_k_cu_f853efa94cuda3std3__45__cpo3endE[1];
.global .align 1 .b8 _ZN34_INTERNAL_8b2f7533_4_k_cu_f853efa94cuda3std3__45__cpo6cbeginE[1];
.global .align 1 .b8 _ZN34_INTERNAL_8b2f7533_4_k_cu_f853efa94cuda3std3__45__cpo4cendE[1];
.global .align 1 .b8 _ZN34_INTERNAL_8b2f7533_4_k_cu_f853efa94cuda3std3__45__cpo6rbeginE[1];
.global .align 1 .b8 _ZN34_INTERNAL_8b2f7533_4_k_cu_f853efa94cuda3std3__45__cpo4rendE[1];
.global .align 1 .b8 _ZN34_INTERNAL_8b2f7533_4_k_cu_f853efa94cuda3std3__45__cpo7crbeginE[1];
.global .align 1 .b8 _ZN34_INTERNAL_8b2f7533_4_k_cu_f853efa94cuda3std3__45__cpo5crendE[1];
.global .align 1 .b8 _ZN34_INTERNAL_8b2f7533_4_k_cu_f853efa94cuda3std3__436_GLOBAL__N__8b2f7533_4_k_cu_f853efa96ignoreE[1];
.global .align 1 .b8 _ZN34_INTERNAL_8b2f7533_4_k_cu_f853efa94cuda3std3__419piecewise_constructE[1];
.global .align 1 .b8 _ZN34_INTERNAL_8b2f7533_4_k_cu_f853efa94cuda3std3__48in_placeE[1];
.global .align 1 .b8 _ZN34_INTERNAL_8b2f7533_4_k_cu_f853efa94cuda3std3__420unreachable_sentinelE[1];
.global .align 1 .b8 _ZN34_INTERNAL_8b2f7533_4_k_cu_f853efa94cuda3std3__47nulloptE[1];
.global .align 1 .b8 _ZN34_INTERNAL_8b2f7533_4_k_cu_f853efa94cuda3std3__48unexpectE[1];
.global .align 1 .b8 _ZN34_INTERNAL_8b2f7533_4_k_cu_f853efa94cuda3std6ranges3__45__cpo4swapE[1];
.global .align 1 .b8 _ZN34_INTERNAL_8b2f7533_4_k_cu_f853efa94cuda3std6ranges3__45__cpo9iter_moveE[1];
.global .align 1 .b8 _ZN34_INTERNAL_8b2f7533_4_k_cu_f853efa94cuda3std6ranges3__45__cpo5beginE[1];
.global .align 1 .b8 _ZN34_INTERNAL_8b2f7533_4_k_cu_f853efa94cuda3std6ranges3__45__cpo3endE[1];
.global .align 1 .b8 _ZN34_INTERNAL_8b2f7533_4_k_cu_f853efa94cuda3std6ranges3__45__cpo6cbeginE[1];
.global .align 1 .b8 _ZN34_INTERNAL_8b2f7533_4_k_cu_f853efa94cuda3std6ranges3__45__cpo4cendE[1];
.global .align 1 .b8 _ZN34_INTERNAL_8b2f7533_4_k_cu_f853efa94cuda3std6ranges3__45__cpo7advanceE[1];
.global .align 1 .b8 _ZN34_INTERNAL_8b2f7533_4_k_cu_f853efa94cuda3std6ranges3__45__cpo9iter_swapE[1];
.global .align 1 .b8 _ZN34_INTERNAL_8b2f7533_4_k_cu_f853efa94cuda3std6ranges3__45__cpo4nextE[1];
.global .align 1 .b8 _ZN34_INTERNAL_8b2f7533_4_k_cu_f853efa94cuda3std6ranges3__45__cpo4prevE[1];
.global .align 1 .b8 _ZN34_INTERNAL_8b2f7533_4_k_cu_f853efa94cuda3std6ranges3__45__cpo4dataE[1];
.global .align 1 .b8 _ZN34_INTERNAL_8b2f7533_4_k_cu_f853efa94cuda3std6ranges3__45__cpo5cdataE[1];
.global .align 1 .b8 _ZN34_INTERNAL_8b2f7533_4_k_cu_f853efa94cuda3std6ranges3__45__cpo4sizeE[1];
.global .align 1 .b8 _ZN34_INTERNAL_8b2f7533_4_k_cu_f853efa94cuda3std6ranges3__45__cpo5ssizeE[1];
.global .align 1 .b8 _ZN34_INTERNAL_8b2f7533_4_k_cu_f853efa94cuda3std6ranges3__45__cpo8distanceE[1];
.global .align 1 .b8 _ZN34_INTERNAL_8b2f7533_4_k_cu_f853efa96thrust24THRUST_300001_SM_1000_NS8cuda_cub3parE[1];
.global .align 1 .b8 _ZN34_INTERNAL_8b2f7533_4_k_cu_f853efa96thrust24THRUST_300001_SM_1000_NS8cuda_cub10par_nosyncE[1];
.global .align 1 .b8 _ZN34_INTERNAL_8b2f7533_4_k_cu_f853efa96thrust24THRUST_300001_SM_1000_NS6system6detail10sequential3seqE[1];
.global .align 1 .b8 _ZN34_INTERNAL_8b2f7533_4_k_cu_f853efa96thrust24THRUST_300001_SM_1000_NS12placeholders2_1E[1];
.global .align 1 .b8 _ZN34_INTERNAL_8b2f7533_4_k_cu_f853efa96thrust24THRUST_300001_SM_1000_NS12placeholders2_2E[1];
.global .align 1 .b8 _ZN34_INTERNAL_8b2f7533_4_k_cu_f853efa96thrust24THRUST_300001_SM_1000_NS12placeholders2_3E[1];
.global .align 1 .b8 _ZN34_INTERNAL_8b2f7533_4_k_cu_f853efa96thrust24THRUST_300001_SM_1000_NS12placeholders2_4E[1];
.global .align 1 .b8 _ZN34_INTERNAL_8b2f7533_4_k_cu_f853efa96thrust24THRUST_300001_SM_1000_NS12placeholders2_5E[1];
.global .align 1 .b8 _ZN34_INTERNAL_8b2f7533_4_k_cu_f853efa96thrust24THRUST_300001_SM_1000_NS12placeholders2_6E[1];
.global .align 1 .b8 _ZN34_INTERNAL_8b2f7533_4_k_cu_f853efa96thrust24THRUST_300001_SM_1000_NS12placeholders2_7E[1];
.global .align 1 .b8 _ZN34_INTERNAL_8b2f7533_4_k_cu_f853efa96thrust24THRUST_300001_SM_1000_NS12placeholders2_8E[1];
.global .align 1 .b8 _ZN34_INTERNAL_8b2f7533_4_k_cu_f853efa96thrust24THRUST_300001_SM_1000_NS12placeholders2_9E[1];
.global .align 1 .b8 _ZN34_INTERNAL_8b2f7533_4_k_cu_f853efa96thrust24THRUST_300001_SM_1000_NS12placeholders3_10E[1];
.global .align 1 .b8 _ZN34_INTERNAL_8b2f7533_4_k_cu_f853efa96thrust24THRUST_300001_SM_1000_NS3seqE[1];

.visible .entry _Z9addKernelPiPKiS1_(
	.param .u64 .ptr .align 1 _Z9addKernelPiPKiS1__param_0,
	.param .u64 .ptr .align 1 _Z9addKernelPiPKiS1__param_1,
	.param .u64 .ptr .align 1 _Z9addKernelPiPKiS1__param_2
)
{
	.reg .b32 	%r<5>;
	.reg .b64 	%rd<11>;

	ld.param.u64 	%rd1, [_Z9addKernelPiPKiS1__param_0];
	ld.param.u64 	%rd2, [_Z9addKernelPiPKiS1__param_1];
	ld.param.u64 	%rd3, [_Z9addKernelPiPKiS1__param_2];
	cvta.to.global.u64 	%rd4, %rd1;
	cvta.to.global.u64 	%rd5, %rd3;
	cvta.to.global.u64 	%rd6, %rd2;
	mov.u32 	%r1, %tid.x;
	mul.wide.u32 	%rd7, %r1, 4;
	add.s64 	%rd8, %rd6, %rd7;
	ld.global.u32 	%r2, [%rd8];
	add.s64 	%rd9, %rd5, %rd7;
	ld.global.u32 	%r3, [%rd9];
	add.s32 	%r4, %r3, %r2;
	add.s64 	%rd10, %rd4, %rd7;
	st.global.u32 	[%rd10], %r4;
	ret;

}
	// .globl	_Z11multiplyBy2Pij
.visible .entry _Z11multiplyBy2Pij(
	.param .u64 .ptr .align 1 _Z11multiplyBy2Pij_param_0,
	.param .u32 _Z11multiplyBy2Pij_param_1
)
{
	.reg .pred 	%p<2>;
	.reg .b32 	%r<8>;
	.reg .b64 	%rd<5>;

	ld.param.u64 	%rd1, [_Z11multiplyBy2Pij_param_0];
	ld.param.u32 	%r2, [_Z11multiplyBy2Pij_param_1];
	mov.u32 	%r3, %tid.x;
	mov.u32 	%r4, %ctaid.x;
	mov.u32 	%r5, %ntid.x;
	mad.lo.s32 	%r1, %r4, %r5, %r3;
	setp.ge.u32 	%p1, %r1, %r2;
	@%p1 bra 	$L__BB1_2;
	cvta.to.global.u64 	%rd2, %rd1;
	mul.wide.u32 	%rd3, %r1, 4;
	add.s64 	%rd4, %rd2, %rd3;
	ld.global.u32 	%r6, [%rd4];
	shl.b32 	%r7, %r6, 1;
	st.global.u32 	[%rd4], %r7;
$L__BB1_2:
	ret;

}
	// .globl	_ZN3cub18CUB_300001_SM_10006detail11EmptyKernelIvEEvv
.visible .entry _ZN3cub18CUB_300001_SM_10006detail11EmptyKernelIvEEvv()
{


	ret;

}
	// .globl	_ZN3cub18CUB_300001_SM_10006detail8for_each13static_kernelINS2_12policy_hub_t12policy_500_tEmN6thrust24THRUST_300001_SM_1000_NS8cuda_cub20__uninitialized_fill7functorINS7_10device_ptrIiEEiEEEEvT0_T1_
.visible .entry _ZN3cub18CUB_300001_SM_10006detail8for_each13static_kernelINS2_12policy_hub_t12policy_500_tEmN6thrust24THRUST_300001_SM_1000_NS8cuda_cub20__uninitialized_fill7functorINS7_10device_ptrIiEEiEEEEvT0_T1_(
	.param .u64 _ZN3cub18CUB_300001_SM_10006detail8for_each13static_kernelINS2_12policy_hub_t12policy_500_tEmN6thrust24THRUST_300001_SM_1000_NS8cuda_cub20__uninitialized_fill7functorINS7_10device_ptrIiEEiEEEEvT0_T1__param_0,
	.param .align 8 .b8 _ZN3cub18CUB_300001_SM_10006detail8for_each13static_kernelINS2_12policy_hub_t12policy_500_tEmN6thrust24THRUST_300001_SM_1000_NS8cuda_cub20__uninitialized_fill7functorINS7_10device_ptrIiEEiEEEEvT0_T1__param_1[16]
)
.maxntid 256
{
	.reg .pred 	%p<4>;
	.reg .b16 	%rs<5>;
	.reg .b32 	%r<12>;
	.reg .b64 	%rd<16>;

	ld.param.u32 	%r3, [_ZN3cub18CUB_300001_SM_10006detail8for_each13static_kernelINS2_12policy_hub_t12policy_500_tEmN6thrust24THRUST_300001_SM_1000_NS8cuda_cub20__uninitialized_fill7functorINS7_10device_ptrIiEEiEEEEvT0_T1__param_1+8];
	ld.param.u64 	%rd4, [_ZN3cub18CUB_300001_SM_10006detail8for_each13static_kernelINS2_12policy_hub_t12policy_500_tEmN6thrust24THRUST_300001_SM_1000_NS8cuda_cub20__uninitialized_fill7functorINS7_10device_ptrIiEEiEEEEvT0_T1__param_1];
	ld.param.u64 	%rd5, [_ZN3cub18CUB_300001_SM_10006detail8for_each13static_kernelINS2_12policy_hub_t12policy_500_tEmN6thrust24THRUST_300001_SM_1000_NS8cuda_cub20__uninitialized_fill7functorINS7_10device_ptrIiEEiEEEEvT0_T1__param_0];
	mov.u32 	%r9, %ctaid.x;
	mul.wide.u32 	%rd1, %r9, 512;
	sub.s64 	%rd2, %rd5, %rd1;
	setp.lt.u64 	%p1, %rd2, 512;
	@%p1 bra 	$L__BB3_2;
	mov.u32 	%r11, %tid.x;
	cvta.to.global.u64 	%rd11, %rd4;
	cvt.u64.u32 	%rd12, %r11;
	add.s64 	%rd13, %rd1, %rd12;
	shl.b64 	%rd14, %rd13, 2;
	add.s64 	%rd15, %rd11, %rd14;
	st.global.u32 	[%rd15], %r3;
	st.global.u32 	[%rd15+1024], %r3;
	bra.uni 	$L__BB3_6;
$L__BB3_2:
	cvta.to.global.u64 	%rd6, %rd4;
	mov.u32 	%r2, %tid.x;
	cvt.u64.u32 	%rd7, %r2;
	setp.le.u64 	%p2, %rd2, %rd7;
	add.s64 	%rd8, %rd1, %rd7;
	shl.b64 	%rd9, %rd8, 2;
	add.s64 	%rd3, %rd6, %rd9;
	@%p2 bra 	$L__BB3_4;
	st.global.u32 	[%rd3], %r3;
$L__BB3_4:
	add.s32 	%r10, %r2, 256;
	cvt.u64.u32 	%rd10, %r10;
	setp.le.u64 	%p3, %rd2, %rd10;
	@%p3 bra 	$L__BB3_6;
	st.global.u32 	[%rd3+1024], %r3;
$L__BB3_6:
	ret;

}


// ===== COMPILED SASS (sm_100) =====

	.target	sm_100

	.elftype	@"ET_EXEC"


//--------------------- .note.nv.tkinfo           --------------------------
	.section	.note.nv.tkinfo,"",@"SHT_NOTE"
	.sectionflags	@"SHF_NOTE_NV_TKINFO"
	.tkinfo
        /*0018*/ 	.word	0x00000002
        /*0030*/ 	.string	""
        /*0030*/ 	.string	"ptxas"
        /*0030*/ 	.string	"Cuda compilation tools, release 13.0, V13.0.88"
        /*0030*/ 	.string	"Build cuda_13.0.r13.0/compiler.36424714_0"
        /*0030*/ 	.string	"-arch sm_100 -m 64 "



//--------------------- .note.nv.cuinfo           --------------------------
	.section	.note.nv.cuinfo,"",@"SHT_NOTE"
	.sectionflags	@"SHF_NOTE_NV_CUINFO"
        /*0018*/ 	.short	0x0002
        /*001a*/ 	.short	0x0064
        /*001c*/ 	.short	0x0082
	.zero		2


//--------------------- .nv.info                  --------------------------
	.section	.nv.info,"",@"SHT_CUDA_INFO"
	.align	4


	//----- nvinfo : EIATTR_REGCOUNT
	.align		4
        /*0000*/ 	.byte	0x04, 0x2f
        /*0002*/ 	.short	(.L_44 - .L_43)
	.align		4
.L_43:
        /*0004*/ 	.word	index@(_Z9addKernelPiPKiS1_)
        /*0008*/ 	.word	0x0000000c


	//----- nvinfo : EIATTR_FRAME_SIZE
	.align		4
.L_44:
        /*000c*/ 	.byte	0x04, 0x11
        /*000e*/ 	.short	(.L_46 - .L_45)
	.align		4
.L_45:
        /*0010*/ 	.word	index@(_Z9addKernelPiPKiS1_)
        /*0014*/ 	.word	0x00000000


	//----- nvinfo : EIATTR_REGCOUNT
	.align		4
.L_46:
        /*0018*/ 	.byte	0x04, 0x2f
        /*001a*/ 	.short	(.L_48 - .L_47)
	.align		4
.L_47:
        /*001c*/ 	.word	index@(_Z11multiplyBy2Pij)
        /*0020*/ 	.word	0x00000008


	//----- nvinfo : EIATTR_FRAME_SIZE
	.align		4
.L_48:
        /*0024*/ 	.byte	0x04, 0x11
        /*0026*/ 	.short	(.L_50 - .L_49)
	.align		4
.L_49:
        /*0028*/ 	.word	index@(_Z11multiplyBy2Pij)
        /*002c*/ 	.word	0x00000000


	//----- nvinfo : EIATTR_REGCOUNT
	.align		4
.L_50:
        /*0030*/ 	.byte	0x04, 0x2f
        /*0032*/ 	.short	(.L_52 - .L_51)
	.align		4
.L_51:
        /*0034*/ 	.word	index@(_ZN3cub18CUB_300001_SM_10006detail11EmptyKernelIvEEvv)
        /*0038*/ 	.word	0x00000004


	//----- nvinfo : EIATTR_FRAME_SIZE
	.align		4
.L_52:
        /*003c*/ 	.byte	0x04, 0x11
        /*003e*/ 	.short	(.L_54 - .L_53)
	.align		4
.L_53:
        /*0040*/ 	.word	index@(_ZN3cub18CUB_300001_SM_10006detail11EmptyKernelIvEEvv)
        /*0044*/ 	.word	0x00000000


	//----- nvinfo : EIATTR_REGCOUNT
	.align		4
.L_54:
        /*0048*/ 	.byte	0x04, 0x2f
        /*004a*/ 	.short	(.L_56 - .L_55)
	.align		4
.L_55:
        /*004c*/ 	.word	index@(_ZN3cub18CUB_300001_SM_10006detail8for_each13static_kernelINS2_12policy_hub_t12policy_500_tEmN6thrust24THRUST_300001_SM_1000_NS8cuda_cub20__uninitialized_fill7functorINS7_10device_ptrIiEEiEEEEvT0_T1_)
        /*0050*/ 	.word	0x00000008


	//----- nvinfo : EIATTR_FRAME_SIZE
	.align		4
.L_56:
        /*0054*/ 	.byte	0x04, 0x11
        /*0056*/ 	.short	(.L_58 - .L_57)
	.align		4
.L_57:
        /*0058*/ 	.word	index@(_ZN3cub18CUB_300001_SM_10006detail8for_each13static_kernelINS2_12policy_hub_t12policy_500_tEmN6thrust24THRUST_300001_SM_1000_NS8cuda_cub20__uninitialized_fill7functorINS7_10device_ptrIiEEiEEEEvT0_T1_)
        /*005c*/ 	.word	0x00000000


	//----- nvinfo : EIATTR_MIN_STACK_SIZE
	.align		4
.L_58:
        /*0060*/ 	.byte	0x04, 0x12
        /*0062*/ 	.short	(.L_60 - .L_59)
	.align		4
.L_59:
        /*0064*/ 	.word	index@(_ZN3cub18CUB_300001_SM_10006detail8for_each13static_kernelINS2_12policy_hub_t12policy_500_tEmN6thrust24THRUST_300001_SM_1000_NS8cuda_cub20__uninitialized_fill7functorINS7_10device_ptrIiEEiEEEEvT0_T1_)
        /*0068*/ 	.word	0x00000000


	//----- nvinfo : EIATTR_MIN_STACK_SIZE
	.align		4
.L_60:
        /*006c*/ 	.byte	0x04, 0x12
        /*006e*/ 	.short	(.L_62 - .L_61)
	.align		4
.L_61:
        /*0070*/ 	.word	index@(_ZN3cub18CUB_300001_SM_10006detail11EmptyKernelIvEEvv)
        /*0074*/ 	.word	0x00000000


	//----- nvinfo : EIATTR_MIN_STACK_SIZE
	.align		4
.L_62:
        /*0078*/ 	.byte	0x04, 0x12
        /*007a*/ 	.short	(.L_64 - .L_63)
	.align		4
.L_63:
        /*007c*/ 	.word	index@(_Z11multiplyBy2Pij)
        /*0080*/ 	.word	0x00000000


	//----- nvinfo : EIATTR_MIN_STACK_SIZE
	.align		4
.L_64:
        /*0084*/ 	.byte	0x04, 0x12
        /*0086*/ 	.short	(.L_66 - .L_65)
	.align		4
.L_65:
        /*0088*/ 	.word	index@(_Z9addKernelPiPKiS1_)
        /*008c*/ 	.word	0x00000000
.L_66:


//--------------------- .nv.compat                --------------------------
	.section	.nv.compat,"",@"SHT_CUDA_COMPAT_INFO"
	.align	4
        /*0000*/ 	.byte	0x02, 0x09, 0x00, 0x00, 0x02, 0x02, 0x01, 0x00, 0x02, 0x05, 0x05, 0x00, 0x03, 0x07, 0x01, 0x01
        /*0010*/ 	.byte	0x02, 0x03, 0x00, 0x00, 0x02, 0x06, 0x01, 0x00, 0x04, 0x0b, 0x08, 0x00, 0x09, 0x00, 0x00, 0x00
        /*0020*/ 	.byte	0x00, 0x00, 0x00, 0x00


//--------------------- .nv.info._ZN3cub18CUB_300001_SM_10006detail8for_each13static_kernelINS2_12policy_hub_t12policy_500_tEmN6thrust24THRUST_300001_SM_1000_NS8cuda_cub20__uninitialized_fill7functorINS7_10device_ptrIiEEiEEEEvT0_T1_ --------------------------
	.section	.nv.info._ZN3cub18CUB_300001_SM_10006detail8for_each13static_kernelINS2_12policy_hub_t12policy_500_tEmN6thrust24THRUST_300001_SM_1000_NS8cuda_cub20__uninitialized_fill7functorINS7_10device_ptrIiEEiEEEEvT0_T1_,"",@"SHT_CUDA_INFO"
	.sectionflags	@""
	.align	4


	//----- nvinfo : EIATTR_CUDA_API_VERSION
	.align		4
        /*0000*/ 	.byte	0x04, 0x37
        /*0002*/ 	.short	(.L_68 - .L_67)
.L_67:
        /*0004*/ 	.word	0x00000082


	//----- nvinfo : EIATTR_KPARAM_INFO
	.align		4
.L_68:
        /*0008*/ 	.byte	0x04, 0x17
        /*000a*/ 	.short	(.L_70 - .L_69)
.L_69:
        /*000c*/ 	.word	0x00000000
        /*0010*/ 	.short	0x0001
        /*0012*/ 	.short	0x0008
        /*0014*/ 	.byte	0x00, 0xf0, 0x41, 0x00


	//----- nvinfo : EIATTR_KPARAM_INFO
	.align		4
.L_70:
        /*0018*/ 	.byte	0x04, 0x17
        /*001a*/ 	.short	(.L_72 - .L_71)
.L_71:
        /*001c*/ 	.word	0x00000000
        /*0020*/ 	.short	0x0000
        /*0022*/ 	.short	0x0000
        /*0024*/ 	.byte	0x00, 0xf0, 0x21, 0x00


	//----- nvinfo : EIATTR_SPARSE_MMA_MASK
	.align		4
.L_72:
        /*0028*/ 	.byte	0x03, 0x50
        /*002a*/ 	.short	0x0000


	//----- nvinfo : EIATTR_MAXREG_COUNT
	.align		4
        /*002c*/ 	.byte	0x03, 0x1b
        /*002e*/ 	.short	0x00ff


	//----- nvinfo : EIATTR_MERCURY_ISA_VERSION
	.align		4
        /*0030*/ 	.byte	0x03, 0x5f
        /*0032*/ 	.short	0x0101


	//----- nvinfo : EIATTR_VRC_CTA_INIT_COUNT
	.align		4
        /*0034*/ 	.byte	0x02, 0x4a
	.zero		1
	.zero		1


	//----- nvinfo : EIATTR_EXIT_INSTR_OFFSETS
	.align		4
        /*0038*/ 	.byte	0x04, 0x1c
        /*003a*/ 	.short	(.L_74 - .L_73)


	//   ....[0]....
.L_73:
        /*003c*/ 	.word	0x00000130


	//   ....[1]....
        /*0040*/ 	.word	0x00000230


	//   ....[2]....
        /*0044*/ 	.word	0x00000260


	//----- nvinfo : EIATTR_MAX_THREADS
	.align		4
.L_74:
        /*0048*/ 	.byte	0x04, 0x05
        /*004a*/ 	.short	(.L_76 - .L_75)
.L_75:
        /*004c*/ 	.word	0x00000100
        /*0050*/ 	.word	0x00000001
        /*0054*/ 	.word	0x00000001


	//----- nvinfo : EIATTR_CBANK_PARAM_SIZE
	.align		4
.L_76:
        /*0058*/ 	.byte	0x03, 0x19
        /*005a*/ 	.short	0x0018


	//----- nvinfo : EIATTR_PARAM_CBANK
	.align		4
        /*005c*/ 	.byte	0x04, 0x0a
        /*005e*/ 	.short	(.L_78 - .L_77)
	.align		4
.L_77:
        /*0060*/ 	.word	index@(.nv.constant0._ZN3cub18CUB_300001_SM_10006detail8for_each13static_kernelINS2_12policy_hub_t12policy_500_tEmN6thrust24THRUST_300001_SM_1000_NS8cuda_cub20__uninitialized_fill7functorINS7_10device_ptrIiEEiEEEEvT0_T1_)
        /*0064*/ 	.short	0x0380
        /*0066*/ 	.short	0x0018


	//----- nvinfo : EIATTR_SW_WAR
	.align		4
.L_78:
        /*0068*/ 	.byte	0x04, 0x36
        /*006a*/ 	.short	(.L_80 - .L_79)
.L_79:
        /*006c*/ 	.word	0x00000008
.L_80:


//--------------------- .nv.info._ZN3cub18CUB_300001_SM_10006detail11EmptyKernelIvEEvv --------------------------
	.section	.nv.info._ZN3cub18CUB_300001_SM_10006detail11EmptyKernelIvEEvv,"",@"SHT_CUDA_INFO"
	.sectionflags	@""
	.align	4


	//----- nvinfo : EIATTR_CUDA_API_VERSION
	.align		4
        /*0000*/ 	.byte	0x04, 0x37
        /*0002*/ 	.short	(.L_82 - .L_81)
.L_81:
        /*0004*/ 	.word	0x00000082


	//----- nvinfo : EIATTR_SPARSE_MMA_MASK
	.align		4
.L_82:
        /*0008*/ 	.byte	0x03, 0x50
        /*000a*/ 	.short	0x0000


	//----- nvinfo : EIATTR_MAXREG_COUNT
	.align		4
        /*000c*/ 	.byte	0x03, 0x1b
        /*000e*/ 	.short	0x00ff


	//----- nvinfo : EIATTR_MERCURY_ISA_VERSION
	.align		4
        /*0010*/ 	.byte	0x03, 0x5f
        /*0012*/ 	.short	0x0101


	//----- nvinfo : EIATTR_VRC_CTA_INIT_COUNT
	.align		4
        /*0014*/ 	.byte	0x02, 0x4a
	.zero		1
	.zero		1


	//----- nvinfo : EIATTR_EXIT_INSTR_OFFSETS
	.align		4
        /*0018*/ 	.byte	0x04, 0x1c
        /*001a*/ 	.short	(.L_84 - .L_83)


	//   ....[0]....
.L_83:
        /*001c*/ 	.word	0x00000010


	//----- nvinfo : EIATTR_SW_WAR
	.align		4
.L_84:
        /*0020*/ 	.byte	0x04, 0x36
        /*0022*/ 	.short	(.L_86 - .L_85)
.L_85:
        /*0024*/ 	.word	0x00000008
.L_86:


//--------------------- .nv.info._Z11multiplyBy2Pij --------------------------
	.section	.nv.info._Z11multiplyBy2Pij,"",@"SHT_CUDA_INFO"
	.sectionflags	@""
	.align	4


	//----- nvinfo : EIATTR_CUDA_API_VERSION
	.align		4
        /*0000*/ 	.byte	0x04, 0x37
        /*0002*/ 	.short	(.L_88 - .L_87)
.L_87:
        /*0004*/ 	.word	0x00000082


	//----- nvinfo : EIATTR_KPARAM_INFO
	.align		4
.L_88:
        /*0008*/ 	.byte	0x04, 0x17
        /*000a*/ 	.short	(.L_90 - .L_89)
.L_89:
        /*000c*/ 	.word	0x00000000
        /*0010*/ 	.short	0x0001
        /*0012*/ 	.short	0x0008
        /*0014*/ 	.byte	0x00, 0xf0, 0x11, 0x00


	//----- nvinfo : EIATTR_KPARAM_INFO
	.align		4
.L_90:
        /*0018*/ 	.byte	0x04, 0x17
        /*001a*/ 	.short	(.L_92 - .L_91)
.L_91:
        /*001c*/ 	.word	0x00000000
        /*0020*/ 	.short	0x0000
        /*0022*/ 	.short	0x0000
        /*0024*/ 	.byte	0x00, 0xf5, 0x21, 0x00


	//----- nvinfo : EIATTR_SPARSE_MMA_MASK
	.align		4
.L_92:
        /*0028*/ 	.byte	0x03, 0x50
        /*002a*/ 	.short	0x0000


	//----- nvinfo : EIATTR_MAXREG_COUNT
	.align		4
        /*002c*/ 	.byte	0x03, 0x1b
        /*002e*/ 	.short	0x00ff


	//----- nvinfo : EIATTR_MERCURY_ISA_VERSION
	.align		4
        /*0030*/ 	.byte	0x03, 0x5f
        /*0032*/ 	.short	0x0101


	//----- nvinfo : EIATTR_VRC_CTA_INIT_COUNT
	.align		4
        /*0034*/ 	.byte	0x02, 0x4a
	.zero		1
	.zero		1


	//----- nvinfo : EIATTR_EXIT_INSTR_OFFSETS
	.align		4
        /*0038*/ 	.byte	0x04, 0x1c
        /*003a*/ 	.short	(.L_94 - .L_93)


	//   ....[0]....
.L_93:
        /*003c*/ 	.word	0x00000070


	//   ....[1]....
        /*0040*/ 	.word	0x000000e0


	//----- nvinfo : EIATTR_CBANK_PARAM_SIZE
	.align		4
.L_94:
        /*0044*/ 	.byte	0x03, 0x19
        /*0046*/ 	.short	0x000c


	//----- nvinfo : EIATTR_PARAM_CBANK
	.align		4
        /*0048*/ 	.byte	0x04, 0x0a
        /*004a*/ 	.short	(.L_96 - .L_95)
	.align		4
.L_95:
        /*004c*/ 	.word	index@(.nv.constant0._Z11multiplyBy2Pij)
        /*0050*/ 	.short	0x0380
        /*0052*/ 	.short	0x000c


	//----- nvinfo : EIATTR_SW_WAR
	.align		4
.L_96:
        /*0054*/ 	.byte	0x04, 0x36
        /*0056*/ 	.short	(.L_98 - .L_97)
.L_97:
        /*0058*/ 	.word	0x00000008
.L_98:


//--------------------- .nv.info._Z9addKernelPiPKiS1_ --------------------------
	.section	.nv.info._Z9addKernelPiPKiS1_,"",@"SHT_CUDA_INFO"
	.sectionflags	@""
	.align	4


	//----- nvinfo : EIATTR_CUDA_API_VERSION
	.align		4
        /*0000*/ 	.byte	0x04, 0x37
        /*0002*/ 	.short	(.L_100 - .L_99)
.L_99:
        /*0004*/ 	.word	0x00000082


	//----- nvinfo : EIATTR_KPARAM_INFO
	.align		4
.L_100:
        /*0008*/ 	.byte	0x04, 0x17
        /*000a*/ 	.short	(.L_102 - .L_101)
.L_101:
        /*000c*/ 	.word	0x00000000
        /*0010*/ 	.short	0x0002
        /*0012*/ 	.short	0x0010
        /*0014*/ 	.byte	0x00, 0xf5, 0x21, 0x00


	//----- nvinfo : EIATTR_KPARAM_INFO
	.align		4
.L_102:
        /*0018*/ 	.byte	0x04, 0x17
        /*001a*/ 	.short	(.L_104 - .L_103)
.L_103:
        /*001c*/ 	.word	0x00000000
        /*0020*/ 	.short	0x0001
        /*0022*/ 	.short	0x0008
        /*0024*/ 	.byte	0x00, 0xf5, 0x21, 0x00


	//----- nvinfo : EIATTR_KPARAM_INFO
	.align		4
.L_104:
        /*0028*/ 	.byte	0x04, 0x17
        /*002a*/ 	.short	(.L_106 - .L_105)
.L_105:
        /*002c*/ 	.word	0x00000000
        /*0030*/ 	.short	0x0000
        /*0032*/ 	.short	0x0000
        /*0034*/ 	.byte	0x00, 0xf5, 0x21, 0x00


	//----- nvinfo : EIATTR_SPARSE_MMA_MASK
	.align		4
.L_106:
        /*0038*/ 	.byte	0x03, 0x50
        /*003a*/ 	.short	0x0000


	//----- nvinfo : EIATTR_MAXREG_COUNT
	.align		4
        /*003c*/ 	.byte	0x03, 0x1b
        /*003e*/ 	.short	0x00ff


	//----- nvinfo : EIATTR_MERCURY_ISA_VERSION
	.align		4
        /*0040*/ 	.byte	0x03, 0x5f
        /*0042*/ 	.short	0x0101


	//----- nvinfo : EIATTR_VRC_CTA_INIT_COUNT
	.align		4
        /*0044*/ 	.byte	0x02, 0x4a
	.zero		1
	.zero		1


	//----- nvinfo : EIATTR_EXIT_INSTR_OFFSETS
	.align		4
        /*0048*/ 	.byte	0x04, 0x1c
        /*004a*/ 	.short	(.L_108 - .L_107)


	//   ....[0]....
.L_107:
        /*004c*/ 	.word	0x000000d0


	//----- nvinfo : EIATTR_CBANK_PARAM_SIZE
	.align		4
.L_108:
        /*0050*/ 	.byte	0x03, 0x19
        /*0052*/ 	.short	0x0018


	//----- nvinfo : EIATTR_PARAM_CBANK
	.align		4
        /*0054*/ 	.byte	0x04, 0x0a
        /*0056*/ 	.short	(.L_110 - .L_109)
	.align		4
.L_109:
        /*0058*/ 	.word	index@(.nv.constant0._Z9addKernelPiPKiS1_)
        /*005c*/ 	.short	0x0380
        /*005e*/ 	.short	0x0018


	//----- nvinfo : EIATTR_SW_WAR
	.align		4
.L_110:
        /*0060*/ 	.byte	0x04, 0x36
        /*0062*/ 	.short	(.L_112 - .L_111)
.L_111:
        /*0064*/ 	.word	0x00000008
.L_112:


//--------------------- .nv.callgraph             --------------------------
	.section	.nv.callgraph,"",@"SHT_CUDA_CALLGRAPH"
	.align	4
	.sectionentsize	8
	.align		4
        /*0000*/ 	.word	0x00000000
	.align		4
        /*0004*/ 	.word	0xffffffff
	.align		4
        /*0008*/ 	.word	0x00000000
	.align		4
        /*000c*/ 	.word	0xfffffffe
	.align		4
        /*0010*/ 	.word	0x00000000
	.align		4
        /*0014*/ 	.word	0xfffffffd
	.align		4
        /*0018*/ 	.word	0x00000000
	.align		4
        /*001c*/ 	.word	0xfffffffc


//--------------------- .nv.constant4             --------------------------
	.section	.nv.constant4,"a",@progbits
	.align	8
	.align		8
.nv.constant4:
        /*0000*/ 	.dword	_ZN34_INTERNAL_8b2f7533_4_k_cu_f853efa94cuda3std3__45__cpo5beginE
	.align		8
        /*0008*/ 	.dword	_ZN34_INTERNAL_8b2f7533_4_k_cu_f853efa94cuda3std3__45__cpo3endE
	.align		8
        /*0010*/ 	.dword	_ZN34_INTERNAL_8b2f7533_4_k_cu_f853efa94cuda3std3__45__cpo6cbeginE
	.align		8
        /*0018*/ 	.dword	_ZN34_INTERNAL_8b2f7533_4_k_cu_f853efa94cuda3std3__45__cpo4cendE
	.align		8
        /*0020*/ 	.dword	_ZN34_INTERNAL_8b2f7533_4_k_cu_f853efa94cuda3std3__45__cpo6rbeginE
	.align		8
        /*0028*/ 	.dword	_ZN34_INTERNAL_8b2f7533_4_k_cu_f853efa94cuda3std3__45__cpo4rendE
	.align		8
        /*0030*/ 	.dword	_ZN34_INTERNAL_8b2f7533_4_k_cu_f853efa94cuda3std3__45__cpo7crbeginE
	.align		8
        /*0038*/ 	.dword	_ZN34_INTERNAL_8b2f7533_4_k_cu_f853efa94cuda3std3__45__cpo5crendE
	.align		8
        /*0040*/ 	.dword	_ZN34_INTERNAL_8b2f7533_4_k_cu_f853efa94cuda3std3__436_GLOBAL__N__8b2f7533_4_k_cu_f853efa96ignoreE
	.align		8
        /*0048*/ 	.dword	_ZN34_INTERNAL_8b2f7533_4_k_cu_f853efa94cuda3std3__419piecewise_constructE
	.align		8
        /*0050*/ 	.dword	_ZN34_INTERNAL_8b2f7533_4_k_cu_f853efa94cuda3std3__48in_placeE
	.align		8
        /*0058*/ 	.dword	_ZN34_INTERNAL_8b2f7533_4_k_cu_f853efa94cuda3std3__420unreachable_sentinelE
	.align		8
        /*0060*/ 	.dword	_ZN34_INTERNAL_8b2f7533_4_k_cu_f853efa94cuda3std3__47nulloptE
	.align		8
        /*0068*/ 	.dword	_ZN34_INTERNAL_8b2f7533_4_k_cu_f853efa94cuda3std3__48unexpectE
	.align		8
        /*0070*/ 	.dword	_ZN34_INTERNAL_8b2f7533_4_k_cu_f853efa94cuda3std6ranges3__45__cpo4swapE
	.align		8
        /*0078*/ 	.dword	_ZN34_INTERNAL_8b2f7533_4_k_cu_f853efa94cuda3std6ranges3__45__cpo9iter_moveE
	.align		8
        /*0080*/ 	.dword	_ZN34_INTERNAL_8b2f7533_4_k_cu_f853efa94cuda3std6ranges3__45__cpo5beginE
	.align		8
        /*0088*/ 	.dword	_ZN34_INTERNAL_8b2f7533_4_k_cu_f853efa94cuda3std6ranges3__45__cpo3endE
	.align		8
        /*0090*/ 	.dword	_ZN34_INTERNAL_8b2f7533_4_k_cu_f853efa94cuda3std6ranges3__45__cpo6cbeginE
	.align		8
        /*0098*/ 	.dword	_ZN34_INTERNAL_8b2f7533_4_k_cu_f853efa94cuda3std6ranges3__45__cpo4cendE
	.align		8
        /*00a0*/ 	.dword	_ZN34_INTERNAL_8b2f7533_4_k_cu_f853efa94cuda3std6ranges3__45__cpo7advanceE
	.align		8
        /*00a8*/ 	.dword	_ZN34_INTERNAL_8b2f7533_4_k_cu_f853efa94cuda3std6ranges3__45__cpo9iter_swapE
	.align		8
        /*00b0*/ 	.dword	_ZN34_INTERNAL_8b2f7533_4_k_cu_f853efa94cuda3std6ranges3__45__cpo4nextE
	.align		8
        /*00b8*/ 	.dword	_ZN34_INTERNAL_8b2f7533_4_k_cu_f853efa94cuda3std6ranges3__45__cpo4prevE
	.align		8
        /*00c0*/ 	.dword	_ZN34_INTERNAL_8b2f7533_4_k_cu_f853efa94cuda3std6ranges3__45__cpo4dataE
	.align		8
        /*00c8*/ 	.dword	_ZN34_INTERNAL_8b2f7533_4_k_cu_f853efa94cuda3std6ranges3__45__cpo5cdataE
	.align		8
        /*00d0*/ 	.dword	_ZN34_INTERNAL_8b2f7533_4_k_cu_f853efa94cuda3std6ranges3__45__cpo4sizeE
	.align		8
        /*00d8*/ 	.dword	_ZN34_INTERNAL_8b2f7533_4_k_cu_f853efa94cuda3std6ranges3__45__cpo5ssizeE
	.align		8
        /*00e0*/ 	.dword	_ZN34_INTERNAL_8b2f7533_4_k_cu_f853efa94cuda3std6ranges3__45__cpo8distanceE
	.align		8
        /*00e8*/ 	.dword	_ZN34_INTERNAL_8b2f7533_4_k_cu_f853efa96thrust24THRUST_300001_SM_1000_NS8cuda_cub3parE
	.align		8
        /*00f0*/ 	.dword	_ZN34_INTERNAL_8b2f7533_4_k_cu_f853efa96thrust24THRUST_300001_SM_1000_NS8cuda_cub10par_nosyncE
	.align		8
        /*00f8*/ 	.dword	_ZN34_INTERNAL_8b2f7533_4_k_cu_f853efa96thrust24THRUST_300001_SM_1000_NS6system6detail10sequential3seqE
	.align		8
        /*0100*/ 	.dword	_ZN34_INTERNAL_8b2f7533_4_k_cu_f853efa96thrust24THRUST_300001_SM_1000_NS12placeholders2_1E
	.align		8
        /*0108*/ 	.dword	_ZN34_INTERNAL_8b2f7533_4_k_cu_f853efa96thrust24THRUST_300001_SM_1000_NS12placeholders2_2E
	.align		8
        /*0110*/ 	.dword	_ZN34_INTERNAL_8b2f7533_4_k_cu_f853efa96thrust24THRUST_300001_SM_1000_NS12placeholders2_3E
	.align		8
        /*0118*/ 	.dword	_ZN34_INTERNAL_8b2f7533_4_k_cu_f853efa96thrust24THRUST_300001_SM_1000_NS12placeholders2_4E
	.align		8
        /*0120*/ 	.dword	_ZN34_INTERNAL_8b2f7533_4_k_cu_f853efa96thrust24THRUST_300001_SM_1000_NS12placeholders2_5E
	.align		8
        /*0128*/ 	.dword	_ZN34_INTERNAL_8b2f7533_4_k_cu_f853efa96thrust24THRUST_300001_SM_1000_NS12placeholders2_6E
	.align		8
        /*0130*/ 	.dword	_ZN34_INTERNAL_8b2f7533_4_k_cu_f853efa96thrust24THRUST_300001_SM_1000_NS12placeholders2_7E
	.align		8
        /*0138*/ 	.dword	_ZN34_INTERNAL_8b2f7533_4_k_cu_f853efa96thrust24THRUST_300001_SM_1000_NS12placeholders2_8E
	.align		8
        /*0140*/ 	.dword	_ZN34_INTERNAL_8b2f7533_4_k_cu_f853efa96thrust24THRUST_300001_SM_1000_NS12placeholders2_9E
	.align		8
        /*0148*/ 	.dword	_ZN34_INTERNAL_8b2f7533_4_k_cu_f853efa96thrust24THRUST_300001_SM_1000_NS12placeholders3_10E
	.align		8
        /*0150*/ 	.dword	_ZN34_INTERNAL_8b2f7533_4_k_cu_f853efa96thrust24THRUST_300001_SM_1000_NS3seqE


//--------------------- .text._ZN3cub18CUB_300001_SM_10006detail8for_each13static_kernelINS2_12policy_hub_t12policy_500_tEmN6thrust24THRUST_300001_SM_1000_NS8cuda_cub20__uninitialized_fill7functorINS7_10device_ptrIiEEiEEEEvT0_T1_ --------------------------
	.section	.text._ZN3cub18CUB_300001_SM_10006detail8for_each13static_kernelINS2_12policy_hub_t12policy_500_tEmN6thrust24THRUST_300001_SM_1000_NS8cuda_cub20__uninitialized_fill7functorINS7_10device_ptrIiEEiEEEEvT0_T1_,"ax",@progbits
	.align	128
        .global         _ZN3cub18CUB_300001_SM_10006detail8for_each13static_kernelINS2_12policy_hub_t12policy_500_tEmN6thrust24THRUST_300001_SM_1000_NS8cuda_cub20__uninitialized_fill7functorINS7_10device_ptrIiEEiEEEEvT0_T1_
        .type           _ZN3cub18CUB_300001_SM_10006detail8for_each13static_kernelINS2_12policy_hub_t12policy_500_tEmN6thrust24THRUST_300001_SM_1000_NS8cuda_cub20__uninitialized_fill7functorINS7_10device_ptrIiEEiEEEEvT0_T1_,@function
        .size           _ZN3cub18CUB_300001_SM_10006detail8for_each13static_kernelINS2_12policy_hub_t12policy_500_tEmN6thrust24THRUST_300001_SM_1000_NS8cuda_cub20__uninitialized_fill7functorINS7_10device_ptrIiEEiEEEEvT0_T1_,(.L_x_5 - _ZN3cub18CUB_300001_SM_10006detail8for_each13static_kernelINS2_12policy_hub_t12policy_500_tEmN6thrust24THRUST_300001_SM_1000_NS8cuda_cub20__uninitialized_fill7functorINS7_10device_ptrIiEEiEEEEvT0_T1_)
        .other          _ZN3cub18CUB_300001_SM_10006detail8for_each13static_kernelINS2_12policy_hub_t12policy_500_tEmN6thrust24THRUST_300001_SM_1000_NS8cuda_cub20__uninitialized_fill7functorINS7_10device_ptrIiEEiEEEEvT0_T1_,@"STO_CUDA_ENTRY STV_DEFAULT"
_ZN3cub18CUB_300001_SM_10006detail8for_each13static_kernelINS2_12policy_hub_t12policy_500_tEmN6thrust24THRUST_300001_SM_1000_NS8cuda_cub20__uninitialized_fill7functorINS7_10device_ptrIiEEiEEEEvT0_T1_:
.text._ZN3cub18CUB_300001_SM_10006detail8for_each13static_kernelINS2_12policy_hub_t12policy_500_tEmN6thrust24THRUST_300001_SM_1000_NS8cuda_cub20__uninitialized_fill7functorINS7_10device_ptrIiEEiEEEEvT0_T1_:
[----:B------:R-:W-:Y:S08]  /*0000*/  LDC R1, c[0x0][0x37c] ;  /* 0x0000df00ff017b82 */ /* 0x000ff00000000800 */
[----:B------:R-:W0:Y:S01]  /*0010*/  S2UR UR4, SR_CTAID.X ;  /* 0x00000000000479c3 */ /* 0x000e220000002500 */
[----:B------:R-:W1:Y:S01]  /*0020*/  LDCU.64 UR6, c[0x0][0x380] ;  /* 0x00007000ff0677ac */ /* 0x000e620008000a00 */
[----:B------:R-:W2:Y:S01]  /*0030*/  LDCU.64 UR8, c[0x0][0x358] ;  /* 0x00006b00ff0877ac */ /* 0x000ea20008000a00 */
[----:B0-----:R-:W-:-:S04]  /*0040*/  UIMAD.WIDE.U32 UR4, UR4, 0x200, URZ ;  /* 0x00000200040478a5 */ /* 0x001fc8000f8e00ff */
[----:B-1----:R-:W-:-:S04]  /*0050*/  UIADD3 UR6, UP0, UPT, -UR4, UR6, URZ ;  /* 0x0000000604067290 */ /* 0x002fc8000ff1e1ff */
[----:B------:R-:W-:Y:S02]  /*0060*/  UIADD3.X UR7, UPT, UPT, ~UR5, UR7, URZ, UP0, !UPT ;  /* 0x0000000705077290 */ /* 0x000fe400087fe5ff */
[----:B------:R-:W-:-:S04]  /*0070*/  UISETP.GE.U32.AND UP0, UPT, UR6, 0x200, UPT ;  /* 0x000002000600788c */ /* 0x000fc8000bf06070 */
[----:B------:R-:W-:-:S09]  /*0080*/  UISETP.GE.U32.AND.EX UP0, UPT, UR7, URZ, UPT, UP0 ;  /* 0x000000ff0700728c */ /* 0x000fd2000bf06100 */
[----:B--2---:R-:W-:Y:S05]  /*0090*/  BRA.U !UP0, `(.L_x_0) ;  /* 0x0000000108287547 */ /* 0x004fea000b800000 */
[----:B------:R-:W0:Y:S01]  /*00a0*/  S2R R0, SR_TID.X ;  /* 0x0000000000007919 */ /* 0x000e220000002100 */
[----:B------:R-:W1:Y:S01]  /*00b0*/  LDCU.64 UR6, c[0x0][0x388] ;  /* 0x00007100ff0677ac */ /* 0x000e620008000a00 */
[----:B------:R-:W2:Y:S01]  /*00c0*/  LDC R5, c[0x0][0x390] ;  /* 0x0000e400ff057b82 */ /* 0x000ea20000000800 */
[----:B0-----:R-:W-:-:S05]  /*00d0*/  IADD3 R0, P0, PT, R0, UR4, RZ ;  /* 0x0000000400007c10 */ /* 0x001fca000ff1e0ff */
[----:B------:R-:W-:Y:S01]  /*00e0*/  IMAD.X R3, RZ, RZ, UR5, P0 ;  /* 0x00000005ff037e24 */ /* 0x000fe200080e06ff */
[----:B-1----:R-:W-:-:S04]  /*00f0*/  LEA R2, P0, R0, UR6, 0x2 ;  /* 0x0000000600027c11 */ /* 0x002fc8000f8010ff */
[----:B------:R-:W-:-:S05]  /*0100*/  LEA.HI.X R3, R0, UR7, R3, 0x2, P0 ;  /* 0x0000000700037c11 */ /* 0x000fca00080f1403 */
[----:B--2---:R-:W-:Y:S04]  /*0110*/  STG.E desc[UR8][R2.64], R5 ;  /* 0x0000000502007986 */ /* 0x004fe8000c101908 */
[----:B------:R-:W-:Y:S01]  /*0120*/  STG.E desc[UR8][R2.64+0x400], R5 ;  /* 0x0004000502007986 */ /* 0x000fe2000c101908 */
[----:B------:R-:W-:Y:S05]  /*0130*/  EXIT ;  /* 0x000000000000794d */ /* 0x000fea0003800000 */
.L_x_0:
[----:B------:R-:W0:Y:S01]  /*0140*/  S2R R0, SR_TID.X ;  /* 0x0000000000007919 */ /* 0x000e220000002100 */
[----:B------:R-:W-:Y:S01]  /*0150*/  IMAD.U32 R2, RZ, RZ, UR7 ;  /* 0x00000007ff027e24 */ /* 0x000fe2000f8e00ff */
[----:B------:R-:W1:Y:S01]  /*0160*/  LDCU.64 UR10, c[0x0][0x388] ;  /* 0x00007100ff0a77ac */ /* 0x000e620008000a00 */
[----:B------:R-:W-:Y:S01]  /*0170*/  IMAD.U32 R4, RZ, RZ, UR7 ;  /* 0x00000007ff047e24 */ /* 0x000fe2000f8e00ff */
[----:B0-----:R-:W-:-:S04]  /*0180*/  ISETP.LT.U32.AND P0, PT, R0, UR6, PT ;  /* 0x0000000600007c0c */ /* 0x001fc8000bf01070 */
[----:B------:R-:W-:Y:S01]  /*0190*/  ISETP.GT.U32.AND.EX P0, PT, R2, RZ, PT, P0 ;  /* 0x000000ff0200720c */ /* 0x000fe20003f04100 */
[C---:B------:R-:W-:Y:S01]  /*01a0*/  VIADD R2, R0.reuse, 0x100 ;  /* 0x0000010000027836 */ /* 0x040fe20000000000 */
[----:B------:R-:W-:-:S04]  /*01b0*/  IADD3 R0, P2, PT, R0, UR4, RZ ;  /* 0x0000000400007c10 */ /* 0x000fc8000ff5e0ff */
[----:B------:R-:W-:Y:S01]  /*01c0*/  ISETP.LT.U32.AND P1, PT, R2, UR6, PT ;  /* 0x0000000602007c0c */ /* 0x000fe2000bf21070 */
[----:B------:R-:W-:Y:S01]  /*01d0*/  IMAD.X R3, RZ, RZ, UR5, P2 ;  /* 0x00000005ff037e24 */ /* 0x000fe200090e06ff */
[----:B-1----:R-:W-:Y:S02]  /*01e0*/  LEA R2, P2, R0, UR10, 0x2 ;  /* 0x0000000a00027c11 */ /* 0x002fe4000f8410ff */
[----:B------:R-:W-:Y:S02]  /*01f0*/  ISETP.GT.U32.AND.EX P1, PT, R4, RZ, PT, P1 ;  /* 0x000000ff0400720c */ /* 0x000fe40003f24110 */
[----:B------:R-:W-:Y:S01]  /*0200*/  LEA.HI.X R3, R0, UR11, R3, 0x2, P2 ;  /* 0x0000000b00037c11 */ /* 0x000fe200090f1403 */
[----:B------:R-:W0:Y:S04]  /*0210*/  @P0 LDC R5, c[0x0][0x390] ;  /* 0x0000e400ff050b82 */ /* 0x000e280000000800 */
[----:B0-----:R0:W-:Y:S06]  /*0220*/  @P0 STG.E desc[UR8][R2.64], R5 ;  /* 0x0000000502000986 */ /* 0x0011ec000c101908 */
[----:B------:R-:W-:Y:S05]  /*0230*/  @!P1 EXIT ;  /* 0x000000000000994d */ /* 0x000fea0003800000 */
[----:B0-----:R-:W0:Y:S02]  /*0240*/  LDC R5, c[0x0][0x390] ;  /* 0x0000e400ff057b82 */ /* 0x001e240000000800 */
[----:B0-----:R-:W-:Y:S01]  /*0250*/  STG.E desc[UR8][R2.64+0x400], R5 ;  /* 0x0004000502007986 */ /* 0x001fe2000c101908 */
[----:B------:R-:W-:Y:S05]  /*0260*/  EXIT ;  /* 0x000000000000794d */ /* 0x000fea0003800000 */
.L_x_1:
[----:B------:R-:W-:-:S00]  /*0270*/  BRA `(.L_x_1) ;  /* 0xfffffffc00fc7947 */ /* 0x000fc0000383ffff */
[----:B------:R-:W-:-:S00]  /*0280*/  NOP ;  /* 0x0000000000007918 */ /* 0x000fc00000000000 */
[----:B------:R-:W-:-:S00]  /*0290*/  NOP ;  /* 0x0000000000007918 */ /* 0x000fc00000000000 */
[----:B------:R-:W-:-:S00]  /*02a0*/  NOP ;  /* 0x0000000000007918 */ /* 0x000fc00000000000 */
[----:B------:R-:W-:-:S00]  /*02b0*/  NOP ;  /* 0x0000000000007918 */ /* 0x000fc00000000000 */
[----:B------:R-:W-:-:S00]  /*02c0*/  NOP ;  /* 0x0000000000007918 */ /* 0x000fc00000000000 */
[----:B------:R-:W-:-:S00]  /*02d0*/  NOP ;  /* 0x0000000000007918 */ /* 0x000fc00000000000 */
[----:B------:R-:W-:-:S00]  /*02e0*/  NOP ;  /* 0x0000000000007918 */ /* 0x000fc00000000000 */
[----:B------:R-:W-:-:S00]  /*02f0*/  NOP ;  /* 0x0000000000007918 */ /* 0x000fc00000000000 */
.L_x_5:


//--------------------- .text._ZN3cub18CUB_300001_SM_10006detail11EmptyKernelIvEEvv --------------------------
	.section	.text._ZN3cub18CUB_300001_SM_10006detail11EmptyKernelIvEEvv,"ax",@progbits
	.align	128
        .global         _ZN3cub18CUB_300001_SM_10006detail11EmptyKernelIvEEvv
        .type           _ZN3cub18CUB_300001_SM_10006detail11EmptyKernelIvEEvv,@function
        .size           _ZN3cub18CUB_300001_SM_10006detail11EmptyKernelIvEEvv,(.L_x_6 - _ZN3cub18CUB_300001_SM_10006detail11EmptyKernelIvEEvv)
        .other          _ZN3cub18CUB_300001_SM_10006detail11EmptyKernelIvEEvv,@"STO_CUDA_ENTRY STV_DEFAULT"
_ZN3cub18CUB_300001_SM_10006detail11EmptyKernelIvEEvv:
.text._ZN3cub18CUB_300001_SM_10006detail11EmptyKernelIvEEvv:
[----:B------:R-:W-:Y:S01]  /*0000*/  LDC R1, c[0x0][0x37c] ;  /* 0x0000df00ff017b82 */ /* 0x000fe20000000800 */
[----:B------:R-:W-:Y:S05]  /*0010*/  EXIT ;  /* 0x000000000000794d */ /* 0x000fea0003800000 */
.L_x_2:
        /* <DEDUP_REMOVED lines=14> */
.L_x_6:


//--------------------- .text._Z11multiplyBy2Pij  --------------------------
	.section	.text._Z11multiplyBy2Pij,"ax",@progbits
	.align	128
        .global         _Z11multiplyBy2Pij
        .type           _Z11multiplyBy2Pij,@function
        .size           _Z11multiplyBy2Pij,(.L_x_7 - _Z11multiplyBy2Pij)
        .other          _Z11multiplyBy2Pij,@"STO_CUDA_ENTRY STV_DEFAULT"
_Z11multiplyBy2Pij:
.text._Z11multiplyBy2Pij:
[----:B------:R-:W-:Y:S01]  /*0000*/  LDC R1, c[0x0][0x37c] ;  /* 0x0000df00ff017b82 */ /* 0x000fe20000000800 */
[----:B------:R-:W0:Y:S07]  /*0010*/  S2R R5, SR_TID.X ;  /* 0x0000000000057919 */ /* 0x000e2e0000002100 */
[----:B------:R-:W0:Y:S01]  /*0020*/  S2UR UR4, SR_CTAID.X ;  /* 0x00000000000479c3 */ /* 0x000e220000002500 */
[----:B------:R-:W1:Y:S07]  /*0030*/  LDCU UR5, c[0x0][0x388] ;  /* 0x00007100ff0577ac */ /* 0x000e6e0008000800 */
[----:B------:R-:W0:Y:S02]  /*0040*/  LDC R0, c[0x0][0x360] ;  /* 0x0000d800ff007b82 */ /* 0x000e240000000800 */
[----:B0-----:R-:W-:-:S05]  /*0050*/  IMAD R5, R0, UR4, R5 ;  /* 0x0000000400057c24 */ /* 0x001fca000f8e0205 */
[----:B-1----:R-:W-:-:S13]  /*0060*/  ISETP.GE.U32.AND P0, PT, R5, UR5, PT ;  /* 0x0000000505007c0c */ /* 0x002fda000bf06070 */
[----:B------:R-:W-:Y:S05]  /*0070*/  @P0 EXIT ;  /* 0x000000000000094d */ /* 0x000fea0003800000 */
[----:B------:R-:W0:Y:S01]  /*0080*/  LDC.64 R2, c[0x0][0x380] ;  /* 0x0000e000ff027b82 */ /* 0x000e220000000a00 */
[----:B------:R-:W1:Y:S01]  /*0090*/  LDCU.64 UR4, c[0x0][0x358] ;  /* 0x00006b00ff0477ac */ /* 0x000e620008000a00 */
[----:B0-----:R-:W-:-:S05]  /*00a0*/  IMAD.WIDE.U32 R2, R5, 0x4, R2 ;  /* 0x0000000405027825 */ /* 0x001fca00078e0002 */
[----:B-1----:R-:W2:Y:S02]  /*00b0*/  LDG.E R0, desc[UR4][R2.64] ;  /* 0x0000000402007981 */ /* 0x002ea4000c1e1900 */
[----:B--2---:R-:W-:-:S05]  /*00c0*/  SHF.L.U32 R5, R0, 0x1, RZ ;  /* 0x0000000100057819 */ /* 0x004fca00000006ff */
[----:B------:R-:W-:Y:S01]  /*00d0*/  STG.E desc[UR4][R2.64], R5 ;  /* 0x0000000502007986 */ /* 0x000fe2000c101904 */
[----:B------:R-:W-:Y:S05]  /*00e0*/  EXIT ;  /* 0x000000000000794d */ /* 0x000fea0003800000 */
.L_x_3:
        /* <DEDUP_REMOVED lines=9> */
.L_x_7:


//--------------------- .text._Z9addKernelPiPKiS1_ --------------------------
	.section	.text._Z9addKernelPiPKiS1_,"ax",@progbits
	.align	128
        .global         _Z9addKernelPiPKiS1_
        .type           _Z9addKernelPiPKiS1_,@function
        .size           _Z9addKernelPiPKiS1_,(.L_x_8 - _Z9addKernelPiPKiS1_)
        .other          _Z9addKernelPiPKiS1_,@"STO_CUDA_ENTRY STV_DEFAULT"
_Z9addKernelPiPKiS1_:
.text._Z9addKernelPiPKiS1_:
[----:B------:R-:W-:Y:S01]  /*0000*/  LDC R1, c[0x0][0x37c] ;  /* 0x0000df00ff017b82 */ /* 0x000fe20000000800 */
[----:B------:R-:W0:Y:S07]  /*0010*/  S2R R9, SR_TID.X ;  /* 0x0000000000097919 */ /* 0x000e2e0000002100 */
[----:B------:R-:W0:Y:S01]  /*0020*/  LDC.64 R2, c[0x0][0x388] ;  /* 0x0000e200ff027b82 */ /* 0x000e220000000a00 */
[----:B------:R-:W1:Y:S07]  /*0030*/  LDCU.64 UR4, c[0x0][0x358] ;  /* 0x00006b00ff0477ac */ /* 0x000e6e0008000a00 */
[----:B------:R-:W2:Y:S08]  /*0040*/  LDC.64 R4, c[0x0][0x390] ;  /* 0x0000e400ff047b82 */ /* 0x000eb00000000a00 */
[----:B------:R-:W3:Y:S01]  /*0050*/  LDC.64 R6, c[0x0][0x380] ;  /* 0x0000e000ff067b82 */ /* 0x000ee20000000a00 */
[----:B0-----:R-:W-:-:S04]  /*0060*/  IMAD.WIDE.U32 R2, R9, 0x4, R2 ;  /* 0x0000000409027825 */ /* 0x001fc800078e0002 */
[C---:B--2---:R-:W-:Y:S02]  /*0070*/  IMAD.WIDE.U32 R4, R9.reuse, 0x4, R4 ;  /* 0x0000000409047825 */ /* 0x044fe400078e0004 */
[----:B-1----:R-:W2:Y:S04]  /*0080*/  LDG.E R2, desc[UR4][R2.64] ;  /* 0x0000000402027981 */ /* 0x002ea8000c1e1900 */
[----:B------:R-:W2:Y:S01]  /*0090*/  LDG.E R5, desc[UR4][R4.64] ;  /* 0x0000000404057981 */ /* 0x000ea2000c1e1900 */
[----:B---3--:R-:W-:Y:S01]  /*00a0*/  IMAD.WIDE.U32 R6, R9, 0x4, R6 ;  /* 0x0000000409067825 */ /* 0x008fe200078e0006 */
[----:B--2---:R-:W-:-:S05]  /*00b0*/  IADD3 R9, PT, PT, R2, R5, RZ ;  /* 0x0000000502097210 */ /* 0x004fca0007ffe0ff */
[----:B------:R-:W-:Y:S01]  /*00c0*/  STG.E desc[UR4][R6.64], R9 ;  /* 0x0000000906007986 */ /* 0x000fe2000c101904 */
[----:B------:R-:W-:Y:S05]  /*00d0*/  EXIT ;  /* 0x000000000000794d */ /* 0x000fea0003800000 */
.L_x_4:
        /* <DEDUP_REMOVED lines=10> */
.L_x_8:


//--------------------- .nv.shared.reserved.0     --------------------------
	.section	.nv.shared.reserved.0,"aw",@nobits
	.weak		__nv_reservedSMEM_offset_0_alias
	.size		__nv_reservedSMEM_offset_0_alias, 0, 64
	.other		__nv_reservedSMEM_offset_0_alias,@"STO_CUDA_RESERVED_SHARED STV_DEFAULT"
__nv_reservedSMEM_offset_0_alias:
	.zero		0
	.zero		64


//--------------------- .nv.global                --------------------------
	.section	.nv.global,"aw",@nobits
.nv.global:
	.type		_ZN34_INTERNAL_8b2f7533_4_k_cu_f853efa96thrust24THRUST_300001_SM_1000_NS3seqE,@object
	.size		_ZN34_INTERNAL_8b2f7533_4_k_cu_f853efa96thrust24THRUST_300001_SM_1000_NS3seqE,(_ZN34_INTERNAL_8b2f7533_4_k_cu_f853efa94cuda3std3__48in_placeE - _ZN34_INTERNAL_8b2f7533_4_k_cu_f853efa96thrust24THRUST_300001_SM_1000_NS3seqE)
_ZN34_INTERNAL_8b2f7533_4_k_cu_f853efa96thrust24THRUST_300001_SM_1000_NS3seqE:
	.zero		1
	.type		_ZN34_INTERNAL_8b2f7533_4_k_cu_f853efa94cuda3std3__48in_placeE,@object
	.size		_ZN34_INTERNAL_8b2f7533_4_k_cu_f853efa94cuda3std3__48in_placeE,(_ZN34_INTERNAL_8b2f7533_4_k_cu_f853efa94cuda3std6ranges3__45__cpo4sizeE - _ZN34_INTERNAL_8b2f7533_4_k_cu_f853efa94cuda3std3__48in_placeE)
_ZN34_INTERNAL_8b2f7533_4_k_cu_f853efa94cuda3std3__48in_placeE:
	.zero		1
	.type		_ZN34_INTERNAL_8b2f7533_4_k_cu_f853efa94cuda3std6ranges3__45__cpo4sizeE,@object
	.size		_ZN34_INTERNAL_8b2f7533_4_k_cu_f853efa94cuda3std6ranges3__45__cpo4sizeE,(_ZN34_INTERNAL_8b2f7533_4_k_cu_f853efa96thrust24THRUST_300001_SM_1000_NS12placeholders2_3E - _ZN34_INTERNAL_8b2f7533_4_k_cu_f853efa94cuda3std6ranges3__45__cpo4sizeE)
_ZN34_INTERNAL_8b2f7533_4_k_cu_f853efa94cuda3std6ranges3__45__cpo4sizeE:
	.zero		1
	.type		_ZN34_INTERNAL_8b2f7533_4_k_cu_f853efa96thrust24THRUST_300001_SM_1000_NS12placeholders2_3E,@object
	.size		_ZN34_INTERNAL_8b2f7533_4_k_cu_f853efa96thrust24THRUST_300001_SM_1000_NS12placeholders2_3E,(_ZN34_INTERNAL_8b2f7533_4_k_cu_f853efa94cuda3std3__45__cpo6cbeginE - _ZN34_INTERNAL_8b2f7533_4_k_cu_f853efa96thrust24THRUST_300001_SM_1000_NS12placeholders2_3E)
_ZN34_INTERNAL_8b2f7533_4_k_cu_f853efa96thrust24THRUST_300001_SM_1000_NS12placeholders2_3E:
	.zero		1
	.type		_ZN34_INTERNAL_8b2f7533_4_k_cu_f853efa94cuda3std3__45__cpo6cbeginE,@object
	.size		_ZN34_INTERNAL_8b2f7533_4_k_cu_f853efa94cuda3std3__45__cpo6cbeginE,(_ZN34_INTERNAL_8b2f7533_4_k_cu_f853efa94cuda3std6ranges3__45__cpo6cbeginE - _ZN34_INTERNAL_8b2f7533_4_k_cu_f853efa94cuda3std3__45__cpo6cbeginE)
_ZN34_INTERNAL_8b2f7533_4_k_cu_f853efa94cuda3std3__45__cpo6cbeginE:
	.zero		1
	.type		_ZN34_INTERNAL_8b2f7533_4_k_cu_f853efa94cuda3std6ranges3__45__cpo6cbeginE,@object
	.size		_ZN34_INTERNAL_8b2f7533_4_k_cu_f853efa94cuda3std6ranges3__45__cpo6cbeginE,(_ZN34_INTERNAL_8b2f7533_4_k_cu_f853efa96thrust24THRUST_300001_SM_1000_NS12placeholders2_7E - _ZN34_INTERNAL_8b2f7533_4_k_cu_f853efa94cuda3std6ranges3__45__cpo6cbeginE)
_ZN34_INTERNAL_8b2f7533_4_k_cu_f853efa94cuda3std6ranges3__45__cpo6cbeginE:
	.zero		1
	.type		_ZN34_INTERNAL_8b2f7533_4_k_cu_f853efa96thrust24THRUST_300001_SM_1000_NS12placeholders2_7E,@object
	.size		_ZN34_INTERNAL_8b2f7533_4_k_cu_f853efa96thrust24THRUST_300001_SM_1000_NS12placeholders2_7E,(_ZN34_INTERNAL_8b2f7533_4_k_cu_f853efa94cuda3std3__45__cpo7crbeginE - _ZN34_INTERNAL_8b2f7533_4_k_cu_f853efa96thrust24THRUST_300001_SM_1000_NS12placeholders2_7E)
_ZN34_INTERNAL_8b2f7533_4_k_cu_f853efa96thrust24THRUST_300001_SM_1000_NS12placeholders2_7E:
	.zero		1
	.type		_ZN34_INTERNAL_8b2f7533_4_k_cu_f853efa94cuda3std3__45__cpo7crbeginE,@object
	.size		_ZN34_INTERNAL_8b2f7533_4_k_cu_f853efa94cuda3std3__45__cpo7crbeginE,(_ZN34_INTERNAL_8b2f7533_4_k_cu_f853efa94cuda3std6ranges3__45__cpo4nextE - _ZN34_INTERNAL_8b2f7533_4_k_cu_f853efa94cuda3std3__45__cpo7crbeginE)
_ZN34_INTERNAL_8b2f7533_4_k_cu_f853efa94cuda3std3__45__cpo7crbeginE:
	.zero		1
	.type		_ZN34_INTERNAL_8b2f7533_4_k_cu_f853efa94cuda3std6ranges3__45__cpo4nextE,@object
	.size		_ZN34_INTERNAL_8b2f7533_4_k_cu_f853efa94cuda3std6ranges3__45__cpo4nextE,(_ZN34_INTERNAL_8b2f7533_4_k_cu_f853efa94cuda3std6ranges3__45__cpo4swapE - _ZN34_INTERNAL_8b2f7533_4_k_cu_f853efa94cuda3std6ranges3__45__cpo4nextE)
_ZN34_INTERNAL_8b2f7533_4_k_cu_f853efa94cuda3std6ranges3__45__cpo4nextE:
	.zero		1
	.type		_ZN34_INTERNAL_8b2f7533_4_k_cu_f853efa94cuda3std6ranges3__45__cpo4swapE,@object
	.size		_ZN34_INTERNAL_8b2f7533_4_k_cu_f853efa94cuda3std6ranges3__45__cpo4swapE,(_ZN34_INTERNAL_8b2f7533_4_k_cu_f853efa96thrust24THRUST_300001_SM_1000_NS8cuda_cub10par_nosyncE - _ZN34_INTERNAL_8b2f7533_4_k_cu_f853efa94cuda3std6ranges3__45__cpo4swapE)
_ZN34_INTERNAL_8b2f7533_4_k_cu_f853efa94cuda3std6ranges3__45__cpo4swapE:
	.zero		1
	.type		_ZN34_INTERNAL_8b2f7533_4_k_cu_f853efa96thrust24THRUST_300001_SM_1000_NS8cuda_cub10par_nosyncE,@object
	.size		_ZN34_INTERNAL_8b2f7533_4_k_cu_f853efa96thrust24THRUST_300001_SM_1000_NS8cuda_cub10par_nosyncE,(_ZN34_INTERNAL_8b2f7533_4_k_cu_f853efa96thrust24THRUST_300001_SM_1000_NS12placeholders2_9E - _ZN34_INTERNAL_8b2f7533_4_k_cu_f853efa96thrust24THRUST_300001_SM_1000_NS8cuda_cub10par_nosyncE)
_ZN34_INTERNAL_8b2f7533_4_k_cu_f853efa96thrust24THRUST_300001_SM_1000_NS8cuda_cub10par_nosyncE:
	.zero		1
	.type		_ZN34_INTERNAL_8b2f7533_4_k_cu_f853efa96thrust24THRUST_300001_SM_1000_NS12placeholders2_9E,@object
	.size		_ZN34_INTERNAL_8b2f7533_4_k_cu_f853efa96thrust24THRUST_300001_SM_1000_NS12placeholders2_9E,(_ZN34_INTERNAL_8b2f7533_4_k_cu_f853efa94cuda3std3__436_GLOBAL__N__8b2f7533_4_k_cu_f853efa96ignoreE - _ZN34_INTERNAL_8b2f7533_4_k_cu_f853efa96thrust24THRUST_300001_SM_1000_NS12placeholders2_9E)
_ZN34_INTERNAL_8b2f7533_4_k_cu_f853efa96thrust24THRUST_300001_SM_1000_NS12placeholders2_9E:
	.zero		1
	.type		_ZN34_INTERNAL_8b2f7533_4_k_cu_f853efa94cuda3std3__436_GLOBAL__N__8b2f7533_4_k_cu_f853efa96ignoreE,@object
	.size		_ZN34_INTERNAL_8b2f7533_4_k_cu_f853efa94cuda3std3__436_GLOBAL__N__8b2f7533_4_k_cu_f853efa96ignoreE,(_ZN34_INTERNAL_8b2f7533_4_k_cu_f853efa94cuda3std6ranges3__45__cpo4dataE - _ZN34_INTERNAL_8b2f7533_4_k_cu_f853efa94cuda3std3__436_GLOBAL__N__8b2f7533_4_k_cu_f853efa96ignoreE)
_ZN34_INTERNAL_8b2f7533_4_k_cu_f853efa94cuda3std3__436_GLOBAL__N__8b2f7533_4_k_cu_f853efa96ignoreE:
	.zero		1
	.type		_ZN34_INTERNAL_8b2f7533_4_k_cu_f853efa94cuda3std6ranges3__45__cpo4dataE,@object
	.size		_ZN34_INTERNAL_8b2f7533_4_k_cu_f853efa94cuda3std6ranges3__45__cpo4dataE,(_ZN34_INTERNAL_8b2f7533_4_k_cu_f853efa96thrust24THRUST_300001_SM_1000_NS12placeholders2_1E - _ZN34_INTERNAL_8b2f7533_4_k_cu_f853efa94cuda3std6ranges3__45__cpo4dataE)
_ZN34_INTERNAL_8b2f7533_4_k_cu_f853efa94cuda3std6ranges3__45__cpo4dataE:
	.zero		1
	.type		_ZN34_INTERNAL_8b2f7533_4_k_cu_f853efa96thrust24THRUST_300001_SM_1000_NS12placeholders2_1E,@object
	.size		_ZN34_INTERNAL_8b2f7533_4_k_cu_f853efa96thrust24THRUST_300001_SM_1000_NS12placeholders2_1E,(_ZN34_INTERNAL_8b2f7533_4_k_cu_f853efa94cuda3std3__45__cpo5beginE - _ZN34_INTERNAL_8b2f7533_4_k_cu_f853efa96thrust24THRUST_300001_SM_1000_NS12placeholders2_1E)
_ZN34_INTERNAL_8b2f7533_4_k_cu_f853efa96thrust24THRUST_300001_SM_1000_NS12placeholders2_1E:
	.zero		1
	.type		_ZN34_INTERNAL_8b2f7533_4_k_cu_f853efa94cuda3std3__45__cpo5beginE,@object
	.size		_ZN34_INTERNAL_8b2f7533_4_k_cu_f853efa94cuda3std3__45__cpo5beginE,(_ZN34_INTERNAL_8b2f7533_4_k_cu_f853efa94cuda3std6ranges3__45__cpo5beginE - _ZN34_INTERNAL_8b2f7533_4_k_cu_f853efa94cuda3std3__45__cpo5beginE)
_ZN34_INTERNAL_8b2f7533_4_k_cu_f853efa94cuda3std3__45__cpo5beginE:
	.zero		1
	.type		_ZN34_INTERNAL_8b2f7533_4_k_cu_f853efa94cuda3std6ranges3__45__cpo5beginE,@object
	.size		_ZN34_INTERNAL_8b2f7533_4_k_cu_f853efa94cuda3std6ranges3__45__cpo5beginE,(_ZN34_INTERNAL_8b2f7533_4_k_cu_f853efa96thrust24THRUST_300001_SM_1000_NS12placeholders2_5E - _ZN34_INTERNAL_8b2f7533_4_k_cu_f853efa94cuda3std6ranges3__45__cpo5beginE)
_ZN34_INTERNAL_8b2f7533_4_k_cu_f853efa94cuda3std6ranges3__45__cpo5beginE:
	.zero		1
	.type		_ZN34_INTERNAL_8b2f7533_4_k_cu_f853efa96thrust24THRUST_300001_SM_1000_NS12placeholders2_5E,@object
	.size		_ZN34_INTERNAL_8b2f7533_4_k_cu_f853efa96thrust24THRUST_300001_SM_1000_NS12placeholders2_5E,(_ZN34_INTERNAL_8b2f7533_4_k_cu_f853efa94cuda3std3__45__cpo6rbeginE - _ZN34_INTERNAL_8b2f7533_4_k_cu_f853efa96thrust24THRUST_300001_SM_1000_NS12placeholders2_5E)
_ZN34_INTERNAL_8b2f7533_4_k_cu_f853efa96thrust24THRUST_300001_SM_1000_NS12placeholders2_5E:
	.zero		1
	.type		_ZN34_INTERNAL_8b2f7533_4_k_cu_f853efa94cuda3std3__45__cpo6rbeginE,@object
	.size		_ZN34_INTERNAL_8b2f7533_4_k_cu_f853efa94cuda3std3__45__cpo6rbeginE,(_ZN34_INTERNAL_8b2f7533_4_k_cu_f853efa94cuda3std6ranges3__45__cpo7advanceE - _ZN34_INTERNAL_8b2f7533_4_k_cu_f853efa94cuda3std3__45__cpo6rbeginE)
_ZN34_INTERNAL_8b2f7533_4_k_cu_f853efa94cuda3std3__45__cpo6rbeginE:
	.zero		1
	.type		_ZN34_INTERNAL_8b2f7533_4_k_cu_f853efa94cuda3std6ranges3__45__cpo7advanceE,@object
	.size		_ZN34_INTERNAL_8b2f7533_4_k_cu_f853efa94cuda3std6ranges3__45__cpo7advanceE,(_ZN34_INTERNAL_8b2f7533_4_k_cu_f853efa94cuda3std3__47nulloptE - _ZN34_INTERNAL_8b2f7533_4_k_cu_f853efa94cuda3std6ranges3__45__cpo7advanceE)
_ZN34_INTERNAL_8b2f7533_4_k_cu_f853efa94cuda3std6ranges3__45__cpo7advanceE:
	.zero		1
	.type		_ZN34_INTERNAL_8b2f7533_4_k_cu_f853efa94cuda3std3__47nulloptE,@object
	.size		_ZN34_INTERNAL_8b2f7533_4_k_cu_f853efa94cuda3std3__47nulloptE,(_ZN34_INTERNAL_8b2f7533_4_k_cu_f853efa94cuda3std6ranges3__45__cpo8distanceE - _ZN34_INTERNAL_8b2f7533_4_k_cu_f853efa94cuda3std3__47nulloptE)
_ZN34_INTERNAL_8b2f7533_4_k_cu_f853efa94cuda3std3__47nulloptE:
	.zero		1
	.type		_ZN34_INTERNAL_8b2f7533_4_k_cu_f853efa94cuda3std6ranges3__45__cpo8distanceE,@object
	.size		_ZN34_INTERNAL_8b2f7533_4_k_cu_f853efa94cuda3std6ranges3__45__cpo8distanceE,(_ZN34_INTERNAL_8b2f7533_4_k_cu_f853efa96thrust24THRUST_300001_SM_1000_NS12placeholders3_10E - _ZN34_INTERNAL_8b2f7533_4_k_cu_f853efa94cuda3std6ranges3__45__cpo8distanceE)
_ZN34_INTERNAL_8b2f7533_4_k_cu_f853efa94cuda3std6ranges3__45__cpo8distanceE:
	.zero		1
	.type		_ZN34_INTERNAL_8b2f7533_4_k_cu_f853efa96thrust24THRUST_300001_SM_1000_NS12placeholders3_10E,@object
	.size		_ZN34_INTERNAL_8b2f7533_4_k_cu_f853efa96thrust24THRUST_300001_SM_1000_NS12placeholders3_10E,(_ZN34_INTERNAL_8b2f7533_4_k_cu_f853efa94cuda3std3__419piecewise_constructE - _ZN34_INTERNAL_8b2f7533_4_k_cu_f853efa96thrust24THRUST_300001_SM_1000_NS12placeholders3_10E)
_ZN34_INTERNAL_8b2f7533_4_k_cu_f853efa96thrust24THRUST_300001_SM_1000_NS12placeholders3_10E:
	.zero		1
	.type		_ZN34_INTERNAL_8b2f7533_4_k_cu_f853efa94cuda3std3__419piecewise_constructE,@object
	.size		_ZN34_INTERNAL_8b2f7533_4_k_cu_f853efa94cuda3std3__419piecewise_constructE,(_ZN34_INTERNAL_8b2f7533_4_k_cu_f853efa94cuda3std6ranges3__45__cpo5cdataE - _ZN34_INTERNAL_8b2f7533_4_k_cu_f853efa94cuda3std3__419piecewise_constructE)
_ZN34_INTERNAL_8b2f7533_4_k_cu_f853efa94cuda3std3__419piecewise_constructE:
	.zero		1
	.type		_ZN34_INTERNAL_8b2f7533_4_k_cu_f853efa94cuda3std6ranges3__45__cpo5cdataE,@object
	.size		_ZN34_INTERNAL_8b2f7533_4_k_cu_f853efa94cuda3std6ranges3__45__cpo5cdataE,(_ZN34_INTERNAL_8b2f7533_4_k_cu_f853efa96thrust24THRUST_300001_SM_1000_NS12placeholders2_2E - _ZN34_INTERNAL_8b2f7533_4_k_cu_f853efa94cuda3std6ranges3__45__cpo5cdataE)
_ZN34_INTERNAL_8b2f7533_4_k_cu_f853efa94cuda3std6ranges3__45__cpo5cdataE:
	.zero		1
	.type		_ZN34_INTERNAL_8b2f7533_4_k_cu_f853efa96thrust24THRUST_300001_SM_1000_NS12placeholders2_2E,@object
	.size		_ZN34_INTERNAL_8b2f7533_4_k_cu_f853efa96thrust24THRUST_300001_SM_1000_NS12placeholders2_2E,(_ZN34_INTERNAL_8b2f7533_4_k_cu_f853efa94cuda3std3__45__cpo3endE - _ZN34_INTERNAL_8b2f7533_4_k_cu_f853efa96thrust24THRUST_300001_SM_1000_NS12placeholders2_2E)
_ZN34_INTERNAL_8b2f7533_4_k_cu_f853efa96thrust24THRUST_300001_SM_1000_NS12placeholders2_2E:
	.zero		1
	.type		_ZN34_INTERNAL_8b2f7533_4_k_cu_f853efa94cuda3std3__45__cpo3endE,@object
	.size		_ZN34_INTERNAL_8b2f7533_4_k_cu_f853efa94cuda3std3__45__cpo3endE,(_ZN34_INTERNAL_8b2f7533_4_k_cu_f853efa94cuda3std6ranges3__45__cpo3endE - _ZN34_INTERNAL_8b2f7533_4_k_cu_f853efa94cuda3std3__45__cpo3endE)
_ZN34_INTERNAL_8b2f7533_4_k_cu_f853efa94cuda3std3__45__cpo3endE:
	.zero		1
	.type		_ZN34_INTERNAL_8b2f7533_4_k_cu_f853efa94cuda3std6ranges3__45__cpo3endE,@object
	.size		_ZN34_INTERNAL_8b2f7533_4_k_cu_f853efa94cuda3std6ranges3__45__cpo3endE,(_ZN34_INTERNAL_8b2f7533_4_k_cu_f853efa96thrust24THRUST_300001_SM_1000_NS12placeholders2_6E - _ZN34_INTERNAL_8b2f7533_4_k_cu_f853efa94cuda3std6ranges3__45__cpo3endE)
_ZN34_INTERNAL_8b2f7533_4_k_cu_f853efa94cuda3std6ranges3__45__cpo3endE:
	.zero		1
	.type		_ZN34_INTERNAL_8b2f7533_4_k_cu_f853efa96thrust24THRUST_300001_SM_1000_NS12placeholders2_6E,@object
	.size		_ZN34_INTERNAL_8b2f7533_4_k_cu_f853efa96thrust24THRUST_300001_SM_1000_NS12placeholders2_6E,(_ZN34_INTERNAL_8b2f7533_4_k_cu_f853efa94cuda3std3__45__cpo4rendE - _ZN34_INTERNAL_8b2f7533_4_k_cu_f853efa96thrust24THRUST_300001_SM_1000_NS12placeholders2_6E)
_ZN34_INTERNAL_8b2f7533_4_k_cu_f853efa96thrust24THRUST_300001_SM_1000_NS12placeholders2_6E:
	.zero		1
	.type		_ZN34_INTERNAL_8b2f7533_4_k_cu_f853efa94cuda3std3__45__cpo4rendE,@object
	.size		_ZN34_INTERNAL_8b2f7533_4_k_cu_f853efa94cuda3std3__45__cpo4rendE,(_ZN34_INTERNAL_8b2f7533_4_k_cu_f853efa94cuda3std6ranges3__45__cpo9iter_swapE - _ZN34_INTERNAL_8b2f7533_4_k_cu_f853efa94cuda3std3__45__cpo4rendE)
_ZN34_INTERNAL_8b2f7533_4_k_cu_f853efa94cuda3std3__45__cpo4rendE:
	.zero		1
	.type		_ZN34_INTERNAL_8b2f7533_4_k_cu_f853efa94cuda3std6ranges3__45__cpo9iter_swapE,@object
	.size		_ZN34_INTERNAL_8b2f7533_4_k_cu_f853efa94cuda3std6ranges3__45__cpo9iter_swapE,(_ZN34_INTERNAL_8b2f7533_4_k_cu_f853efa94cuda3std3__48unexpectE - _ZN34_INTERNAL_8b2f7533_4_k_cu_f853efa94cuda3std6ranges3__45__cpo9iter_swapE)
_ZN34_INTERNAL_8b2f7533_4_k_cu_f853efa94cuda3std6ranges3__45__cpo9iter_swapE:
	.zero		1
	.type		_ZN34_INTERNAL_8b2f7533_4_k_cu_f853efa94cuda3std3__48unexpectE,@object
	.size		_ZN34_INTERNAL_8b2f7533_4_k_cu_f853efa94cuda3std3__48unexpectE,(_ZN34_INTERNAL_8b2f7533_4_k_cu_f853efa96thrust24THRUST_300001_SM_1000_NS8cuda_cub3parE - _ZN34_INTERNAL_8b2f7533_4_k_cu_f853efa94cuda3std3__48unexpectE)
_ZN34_INTERNAL_8b2f7533_4_k_cu_f853efa94cuda3std3__48unexpectE:
	.zero		1
	.type		_ZN34_INTERNAL_8b2f7533_4_k_cu_f853efa96thrust24THRUST_300001_SM_1000_NS8cuda_cub3parE,@object
	.size		_ZN34_INTERNAL_8b2f7533_4_k_cu_f853efa96thrust24THRUST_300001_SM_1000_NS8cuda_cub3parE,(_ZN34_INTERNAL_8b2f7533_4_k_cu_f853efa96thrust24THRUST_300001_SM_1000_NS12placeholders2_4E - _ZN34_INTERNAL_8b2f7533_4_k_cu_f853efa96thrust24THRUST_300001_SM_1000_NS8cuda_cub3parE)
_ZN34_INTERNAL_8b2f7533_4_k_cu_f853efa96thrust24THRUST_300001_SM_1000_NS8cuda_cub3parE:
	.zero		1
	.type		_ZN34_INTERNAL_8b2f7533_4_k_cu_f853efa96thrust24THRUST_300001_SM_1000_NS12placeholders2_4E,@object
	.size		_ZN34_INTERNAL_8b2f7533_4_k_cu_f853efa96thrust24THRUST_300001_SM_1000_NS12placeholders2_4E,(_ZN34_INTERNAL_8b2f7533_4_k_cu_f853efa94cuda3std3__45__cpo4cendE - _ZN34_INTERNAL_8b2f7533_4_k_cu_f853efa96thrust24THRUST_300001_SM_1000_NS12placeholders2_4E)
_ZN34_INTERNAL_8b2f7533_4_k_cu_f853efa96thrust24THRUST_300001_SM_1000_NS12placeholders2_4E:
	.zero		1
	.type		_ZN34_INTERNAL_8b2f7533_4_k_cu_f853efa94cuda3std3__45__cpo4cendE,@object
	.size		_ZN34_INTERNAL_8b2f7533_4_k_cu_f853efa94cuda3std3__45__cpo4cendE,(_ZN34_INTERNAL_8b2f7533_4_k_cu_f853efa94cuda3std6ranges3__45__cpo4cendE - _ZN34_INTERNAL_8b2f7533_4_k_cu_f853efa94cuda3std3__45__cpo4cendE)
_ZN34_INTERNAL_8b2f7533_4_k_cu_f853efa94cuda3std3__45__cpo4cendE:
	.zero		1
	.type		_ZN34_INTERNAL_8b2f7533_4_k_cu_f853efa94cuda3std6ranges3__45__cpo4cendE,@object
	.size		_ZN34_INTERNAL_8b2f7533_4_k_cu_f853efa94cuda3std6ranges3__45__cpo4cendE,(_ZN34_INTERNAL_8b2f7533_4_k_cu_f853efa94cuda3std3__420unreachable_sentinelE - _ZN34_INTERNAL_8b2f7533_4_k_cu_f853efa94cuda3std6ranges3__45__cpo4cendE)
_ZN34_INTERNAL_8b2f7533_4_k_cu_f853efa94cuda3std6ranges3__45__cpo4cendE:
	.zero		1
	.type		_ZN34_INTERNAL_8b2f7533_4_k_cu_f853efa94cuda3std3__420unreachable_sentinelE,@object
	.size		_ZN34_INTERNAL_8b2f7533_4_k_cu_f853efa94cuda3std3__420unreachable_sentinelE,(_ZN34_INTERNAL_8b2f7533_4_k_cu_f853efa94cuda3std6ranges3__45__cpo5ssizeE - _ZN34_INTERNAL_8b2f7533_4_k_cu_f853efa94cuda3std3__420unreachable_sentinelE)
_ZN34_INTERNAL_8b2f7533_4_k_cu_f853efa94cuda3std3__420unreachable_sentinelE:
	.zero		1
	.type		_ZN34_INTERNAL_8b2f7533_4_k_cu_f853efa94cuda3std6ranges3__45__cpo5ssizeE,@object
	.size		_ZN34_INTERNAL_8b2f7533_4_k_cu_f853efa94cuda3std6ranges3__45__cpo5ssizeE,(_ZN34_INTERNAL_8b2f7533_4_k_cu_f853efa96thrust24THRUST_300001_SM_1000_NS12placeholders2_8E - _ZN34_INTERNAL_8b2f7533_4_k_cu_f853efa94cuda3std6ranges3__45__cpo5ssizeE)
_ZN34_INTERNAL_8b2f7533_4_k_cu_f853efa94cuda3std6ranges3__45__cpo5ssizeE:
	.zero		1
	.type		_ZN34_INTERNAL_8b2f7533_4_k_cu_f853efa96thrust24THRUST_300001_SM_1000_NS12placeholders2_8E,@object
	.size		_ZN34_INTERNAL_8b2f7533_4_k_cu_f853efa96thrust24THRUST_300001_SM_1000_NS12placeholders2_8E,(_ZN34_INTERNAL_8b2f7533_4_k_cu_f853efa94cuda3std3__45__cpo5crendE - _ZN34_INTERNAL_8b2f7533_4_k_cu_f853efa96thrust24THRUST_300001_SM_1000_NS12placeholders2_8E)
_ZN34_INTERNAL_8b2f7533_4_k_cu_f853efa96thrust24THRUST_300001_SM_1000_NS12placeholders2_8E:
	.zero		1
	.type		_ZN34_INTERNAL_8b2f7533_4_k_cu_f853efa94cuda3std3__45__cpo5crendE,@object
	.size		_ZN34_INTERNAL_8b2f7533_4_k_cu_f853efa94cuda3std3__45__cpo5crendE,(_ZN34_INTERNAL_8b2f7533_4_k_cu_f853efa94cuda3std6ranges3__45__cpo4prevE - _ZN34_INTERNAL_8b2f7533_4_k_cu_f853efa94cuda3std3__45__cpo5crendE)
_ZN34_INTERNAL_8b2f7533_4_k_cu_f853efa94cuda3std3__45__cpo5crendE:
	.zero		1
	.type		_ZN34_INTERNAL_8b2f7533_4_k_cu_f853efa94cuda3std6ranges3__45__cpo4prevE,@object
	.size		_ZN34_INTERNAL_8b2f7533_4_k_cu_f853efa94cuda3std6ranges3__45__cpo4prevE,(_ZN34_INTERNAL_8b2f7533_4_k_cu_f853efa94cuda3std6ranges3__45__cpo9iter_moveE - _ZN34_INTERNAL_8b2f7533_4_k_cu_f853efa94cuda3std6ranges3__45__cpo4prevE)
_ZN34_INTERNAL_8b2f7533_4_k_cu_f853efa94cuda3std6ranges3__45__cpo4prevE:
	.zero		1
	.type		_ZN34_INTERNAL_8b2f7533_4_k_cu_f853efa94cuda3std6ranges3__45__cpo9iter_moveE,@object
	.size		_ZN34_INTERNAL_8b2f7533_4_k_cu_f853efa94cuda3std6ranges3__45__cpo9iter_moveE,(_ZN34_INTERNAL_8b2f7533_4_k_cu_f853efa96thrust24THRUST_300001_SM_1000_NS6system6detail10sequential3seqE - _ZN34_INTERNAL_8b2f7533_4_k_cu_f853efa94cuda3std6ranges3__45__cpo9iter_moveE)
_ZN34_INTERNAL_8b2f7533_4_k_cu_f853efa94cuda3std6ranges3__45__cpo9iter_moveE:
	.zero		1
	.type		_ZN34_INTERNAL_8b2f7533_4_k_cu_f853efa96thrust24THRUST_300001_SM_1000_NS6system6detail10sequential3seqE,@object
	.size		_ZN34_INTERNAL_8b2f7533_4_k_cu_f853efa96thrust24THRUST_300001_SM_1000_NS6system6detail10sequential3seqE,(.L_31 - _ZN34_INTERNAL_8b2f7533_4_k_cu_f853efa96thrust24THRUST_300001_SM_1000_NS6system6detail10sequential3seqE)
_ZN34_INTERNAL_8b2f7533_4_k_cu_f853efa96thrust24THRUST_300001_SM_1000_NS6system6detail10sequential3seqE:
	.zero		1
.L_31:


//--------------------- .nv.constant0._ZN3cub18CUB_300001_SM_10006detail8for_each13static_kernelINS2_12policy_hub_t12policy_500_tEmN6thrust24THRUST_300001_SM_1000_NS8cuda_cub20__uninitialized_fill7functorINS7_10device_ptrIiEEiEEEEvT0_T1_ --------------------------
	.section	.nv.constant0._ZN3cub18CUB_300001_SM_10006detail8for_each13static_kernelINS2_12policy_hub_t12policy_500_tEmN6thrust24THRUST_300001_SM_1000_NS8cuda_cub20__uninitialized_fill7functorINS7_10device_ptrIiEEiEEEEvT0_T1_,"a",@progbits
	.sectionflags	@""
	.align	4
.nv.constant0._ZN3cub18CUB_300001_SM_10006detail8for_each13static_kernelINS2_12policy_hub_t12policy_500_tEmN6thrust24THRUST_300001_SM_1000_NS8cuda_cub20__uninitialized_fill7functorINS7_10device_ptrIiEEiEEEEvT0_T1_:
	.zero		920


//--------------------- .nv.constant0._ZN3cub18CUB_300001_SM_10006detail11EmptyKernelIvEEvv --------------------------
	.section	.nv.constant0._ZN3cub18CUB_300001_SM_10006detail11EmptyKernelIvEEvv,"a",@progbits
	.sectionflags	@""
	.align	4
.nv.constant0._ZN3cub18CUB_300001_SM_10006detail11EmptyKernelIvEEvv:
	.zero		896


//--------------------- .nv.constant0._Z11multiplyBy2Pij --------------------------
	.section	.nv.constant0._Z11multiplyBy2Pij,"a",@progbits
	.sectionflags	@""
	.align	4
.nv.constant0._Z11multiplyBy2Pij:
	.zero		908


//--------------------- .nv.constant0._Z9addKernelPiPKiS1_ --------------------------
	.section	.nv.constant0._Z9addKernelPiPKiS1_,"a",@progbits
	.sectionflags	@""
	.align	4
.nv.constant0._Z9addKernelPiPKiS1_:
	.zero		920


//--------------------- SYMBOLS --------------------------

	.type		.nv.reservedSmem.offset0,@object
	.size		.nv.reservedSmem.offset0,0x4
